	.headerflags	@"EF_CUDA_TEXMODE_UNIFIED EF_CUDA_64BIT_ADDRESS EF_CUDA_ACCELERATORS EF_CUDA_SM90 EF_CUDA_VIRTUAL_SM(EF_CUDA_SM90)"
	.elftype	@"ET_EXEC"


//--------------------- .nv.info                  --------------------------
	.section	.nv.info,"",@"SHT_CUDA_INFO"
	.align	4


	//----- nvinfo : EIATTR_REGCOUNT
	.align		4
        /*0000*/ 	.byte	0x04, 0x2f
        /*0002*/ 	.short	(.L_1 - .L_0)
	.align		4
.L_0:
        /*0004*/ 	.word	index@(triton_poi_fused_cat_70)
        /*0008*/ 	.word	0x00000012


	//----- nvinfo : EIATTR_MIN_STACK_SIZE
	.align		4
.L_1:
        /*000c*/ 	.byte	0x04, 0x12
        /*000e*/ 	.short	(.L_3 - .L_2)
	.align		4
.L_2:
        /*0010*/ 	.word	index@(triton_poi_fused_cat_70)
        /*0014*/ 	.word	0x00000000


	//----- nvinfo : EIATTR_FRAME_SIZE
	.align		4
.L_3:
        /*0018*/ 	.byte	0x04, 0x11
        /*001a*/ 	.short	(.L_5 - .L_4)
	.align		4
.L_4:
        /*001c*/ 	.word	index@(triton_poi_fused_cat_70)
        /*0020*/ 	.word	0x00000000


	//----- nvinfo : EIATTR_MIN_STACK_SIZE
	.align		4
.L_5:
        /*0024*/ 	.byte	0x04, 0x12
        /*0026*/ 	.short	(.L_7 - .L_6)
	.align		4
.L_6:
        /*0028*/ 	.word	index@(triton_poi_fused_cat_70)
        /*002c*/ 	.word	0x00000000
.L_7:


//--------------------- .nv.info.triton_poi_fused_cat_70 --------------------------
	.section	.nv.info.triton_poi_fused_cat_70,"",@"SHT_CUDA_INFO"
	.sectionflags	@""
	.align	4


	//----- nvinfo : EIATTR_CUDA_API_VERSION
	.align		4
        /*0000*/ 	.byte	0x04, 0x37
        /*0002*/ 	.short	(.L_9 - .L_8)
.L_8:
        /*0004*/ 	.word	0x0000007c


	//----- nvinfo : EIATTR_KPARAM_INFO
	.align		4
.L_9:
        /*0008*/ 	.byte	0x04, 0x17
        /*000a*/ 	.short	(.L_11 - .L_10)
.L_10:
        /*000c*/ 	.word	0x00000000
        /*0010*/ 	.short	0x0004
        /*0012*/ 	.short	0x0020
        /*0014*/ 	.byte	0x00, 0xf0, 0x11, 0x00


	//----- nvinfo : EIATTR_KPARAM_INFO
	.align		4
.L_11:
        /*0018*/ 	.byte	0x04, 0x17
        /*001a*/ 	.short	(.L_13 - .L_12)
.L_12:
        /*001c*/ 	.word	0x00000000
        /*0020*/ 	.short	0x0003
        /*0022*/ 	.short	0x0018
        /*0024*/ 	.byte	0x00, 0xf4, 0x21, 0x00


	//----- nvinfo : EIATTR_KPARAM_INFO
	.align		4
.L_13:
        /*0028*/ 	.byte	0x04, 0x17
        /*002a*/ 	.short	(.L_15 - .L_14)
.L_14:
        /*002c*/ 	.word	0x00000000
        /*0030*/ 	.short	0x0002
        /*0032*/ 	.short	0x0010
        /*0034*/ 	.byte	0x00, 0xf4, 0x21, 0x00


	//----- nvinfo : EIATTR_KPARAM_INFO
	.align		4
.L_15:
        /*0038*/ 	.byte	0x04, 0x17
        /*003a*/ 	.short	(.L_17 - .L_16)
.L_16:
        /*003c*/ 	.word	0x00000000
        /*0040*/ 	.short	0x0001
        /*0042*/ 	.short	0x0008
        /*0044*/ 	.byte	0x00, 0xf4, 0x21, 0x00


	//----- nvinfo : EIATTR_KPARAM_INFO
	.align		4
.L_17:
        /*0048*/ 	.byte	0x04, 0x17
        /*004a*/ 	.short	(.L_19 - .L_18)
.L_18:
        /*004c*/ 	.word	0x00000000
        /*0050*/ 	.short	0x0000
        /*0052*/ 	.short	0x0000
        /*0054*/ 	.byte	0x00, 0xf4, 0x21, 0x00


	//----- nvinfo : EIATTR_SPARSE_MMA_MASK
	.align		4
.L_19:
        /*0058*/ 	.byte	0x03, 0x50
        /*005a*/ 	.short	0x0000


	//----- nvinfo : EIATTR_MAXREG_COUNT
	.align		4
        /*005c*/ 	.byte	0x03, 0x1b
        /*005e*/ 	.short	0x00ff


	//----- nvinfo : EIATTR_EXIT_INSTR_OFFSETS
	.align		4
        /*0060*/ 	.byte	0x04, 0x1c
        /*0062*/ 	.short	(.L_21 - .L_20)


	//   ....[0]....
.L_20:
        /*0064*/ 	.word	0x000001b0


	//   ....[1]....
        /*0068*/ 	.word	0x000001d0


	//----- nvinfo : EIATTR_REQNTID
	.align		4
.L_21:
        /*006c*/ 	.byte	0x04, 0x10
        /*006e*/ 	.short	(.L_23 - .L_22)
.L_22:
        /*0070*/ 	.word	0x00000080
        /*0074*/ 	.word	0x00000001
        /*0078*/ 	.word	0x00000001


	//----- nvinfo : EIATTR_CBANK_PARAM_SIZE
	.align		4
.L_23:
        /*007c*/ 	.byte	0x03, 0x19
        /*007e*/ 	.short	0x0024


	//----- nvinfo : EIATTR_PARAM_CBANK
	.align		4
        /*0080*/ 	.byte	0x04, 0x0a
        /*0082*/ 	.short	(.L_25 - .L_24)
	.align		4
.L_24:
        /*0084*/ 	.word	index@(.nv.constant0.triton_poi_fused_cat_70)
        /*0088*/ 	.short	0x0210
        /*008a*/ 	.short	0x0024


	//----- nvinfo : EIATTR_SW_WAR
	.align		4
.L_25:
        /*008c*/ 	.byte	0x04, 0x36
        /*008e*/ 	.short	(.L_27 - .L_26)
.L_26:
        /*0090*/ 	.word	0x00000008
.L_27:


//--------------------- .nv.callgraph             --------------------------
	.section	.nv.callgraph,"",@"SHT_CUDA_CALLGRAPH"
	.align	4
	.sectionentsize	8
	.align		4
        /*0000*/ 	.word	0x00000000
	.align		4
        /*0004*/ 	.word	0xffffffff
	.align		4
        /*0008*/ 	.word	0x00000000
	.align		4
        /*000c*/ 	.word	0xfffffffe
	.align		4
        /*0010*/ 	.word	0x00000000
	.align		4
        /*0014*/ 	.word	0xfffffffd
	.align		4
        /*0018*/ 	.word	0x00000000
	.align		4
        /*001c*/ 	.word	0xfffffffc


//--------------------- .text.triton_poi_fused_cat_70 --------------------------
	.section	.text.triton_poi_fused_cat_70,"ax",@progbits
	.align	128
        .global         triton_poi_fused_cat_70
        .type           triton_poi_fused_cat_70,@function
        .size           triton_poi_fused_cat_70,(.L_x_1 - triton_poi_fused_cat_70)
        .other          triton_poi_fused_cat_70,@"STO_CUDA_ENTRY STV_DEFAULT"
triton_poi_fused_cat_70:
.text.triton_poi_fused_cat_70:
[----:B------:R-:W0:Y:S01]  /*0000*/  LDC R1, c[0x0][0x28] ;  /* 0x00000a00ff017b82 */ /* 0x000e220000000800 */
[----:B------:R-:W1:Y:S07]  /*0010*/  S2R R0, SR_TID.X ;  /* 0x0000000000007919 */ /* 0x000e6e0000002100 */
[----:B------:R-:W2:Y:S01]  /*0020*/  LDC.64 R2, c[0x0][0x210] ;  /* 0x00008400ff027b82 */ /* 0x000ea20000000a00 */
[----:B------:R-:W-:Y:S01]  /*0030*/  IMAD.MOV.U32 R13, RZ, RZ, RZ ;  /* 0x000000ffff0d7224 */ /* 0x000fe200078e00ff */
[----:B------:R-:W-:Y:S01]  /*0040*/  ULDC.64 UR4, c[0x0][0x208] ;  /* 0x0000820000047ab9 */ /* 0x000fe20000000a00 */
[----:B------:R-:W3:Y:S05]  /*0050*/  S2R R11, SR_CTAID.X ;  /* 0x00000000000b7919 */ /* 0x000eea0000002500 */
[----:B------:R-:W4:Y:S08]  /*0060*/  LDC.64 R4, c[0x0][0x218] ;  /* 0x00008600ff047b82 */ /* 0x000f300000000a00 */
[----:B------:R-:W5:Y:S08]  /*0070*/  LDC.64 R6, c[0x0][0x220] ;  /* 0x00008800ff067b82 */ /* 0x000f700000000a00 */
[----:B------:R-:W4:Y:S01]  /*0080*/  LDC.64 R8, c[0x0][0x228] ;  /* 0x00008a00ff087b82 */ /* 0x000f220000000a00 */
[----:B-1----:R-:W-:-:S05]  /*0090*/  LOP3.LUT R0, R0, 0x7f, RZ, 0xc0, !PT ;  /* 0x0000007f00007812 */ /* 0x002fca00078ec0ff */
[----:B---3--:R-:W-:-:S04]  /*00a0*/  IMAD R11, R11, 0x80, R0 ;  /* 0x000000800b0b7824 */ /* 0x008fc800078e0200 */
[C---:B--2---:R-:W-:Y:S01]  /*00b0*/  IMAD.WIDE R2, R11.reuse, 0x4, R2 ;  /* 0x000000040b027825 */ /* 0x044fe200078e0202 */
[----:B------:R-:W-:-:S13]  /*00c0*/  ISETP.GE.AND P0, PT, R11, 0x800, PT ;  /* 0x000008000b00780c */ /* 0x000fda0003f06270 */
[----:B------:R4:W2:Y:S01]  /*00d0*/  @!P0 LDG.E R13, desc[UR4][R2.64] ;  /* 0x00000004020d8981 */ /* 0x0008a2000c1e1900 */
[----:B------:R-:W-:-:S04]  /*00e0*/  SHF.R.S32.HI R0, RZ, 0x1f, R11 ;  /* 0x0000001fff007819 */ /* 0x000fc8000001140b */
[----:B------:R-:W-:-:S04]  /*00f0*/  LEA.HI R0, R0, R11, RZ, 0x9 ;  /* 0x0000000b00007211 */ /* 0x000fc800078f48ff */
[C---:B------:R-:W-:Y:S02]  /*0100*/  SHF.L.U32 R10, R0.reuse, 0x5, RZ ;  /* 0x00000005000a7819 */ /* 0x040fe400000006ff */
[----:B------:R-:W-:Y:S02]  /*0110*/  LOP3.LUT R0, R0, 0xfffffe00, RZ, 0xc0, !PT ;  /* 0xfffffe0000007812 */ /* 0x000fe400078ec0ff */
[----:B------:R-:W-:-:S04]  /*0120*/  LOP3.LUT R10, R10, 0xffffc000, RZ, 0xc0, !PT ;  /* 0xffffc0000a0a7812 */ /* 0x000fc800078ec0ff */
[----:B------:R-:W-:-:S05]  /*0130*/  IADD3 R11, R10, R11, -R0 ;  /* 0x0000000b0a0b7210 */ /* 0x000fca0007ffe800 */
[----:B------:R-:W-:Y:S02]  /*0140*/  IMAD.IADD R15, R0, 0x1, R11 ;  /* 0x00000001000f7824 */ /* 0x000fe400078e020b */
[----:B----4-:R-:W-:-:S04]  /*0150*/  IMAD.WIDE R2, R11, 0x4, R4 ;  /* 0x000000040b027825 */ /* 0x010fc800078e0204 */
[----:B-----5:R-:W-:Y:S01]  /*0160*/  IMAD.WIDE R4, R15, 0x4, R6 ;  /* 0x000000040f047825 */ /* 0x020fe200078e0206 */
[----:B------:R-:W-:-:S05]  /*0170*/  IADD3 R7, R0, R15, RZ ;  /* 0x0000000f00077210 */ /* 0x000fca0007ffe0ff */
[----:B0-----:R-:W-:Y:S01]  /*0180*/  IMAD.WIDE R6, R7, 0x4, R8 ;  /* 0x0000000407067825 */ /* 0x001fe200078e0208 */
[----:B--2---:R0:W-:Y:S04]  /*0190*/  @!P0 STG.E desc[UR4][R2.64], R13 ;  /* 0x0000000d02008986 */ /* 0x0041e8000c101904 */
[----:B------:R0:W-:Y:S02]  /*01a0*/  @!P0 STG.E desc[UR4][R4.64], R13 ;  /* 0x0000000d04008986 */ /* 0x0001e4000c101904 */
[----:B0-----:R-:W-:Y:S05]  /*01b0*/  @P0 EXIT ;  /* 0x000000000000094d */ /* 0x001fea0003800000 */
[----:B------:R-:W-:Y:S01]  /*01c0*/  STG.E desc[UR4][R6.64], R13 ;  /* 0x0000000d06007986 */ /* 0x000fe2000c101904 */
[----:B------:R-:W-:Y:S05]  /*01d0*/  EXIT ;  /* 0x000000000000794d */ /* 0x000fea0003800000 */
.L_x_0:
[----:B------:R-:W-:-:S00]  /*01e0*/  BRA `(.L_x_0) ;  /* 0xfffffffc00fc7947 */ /* 0x000fc0000383ffff */
[----:B------:R-:W-:-:S00]  /*01f0*/  NOP ;  /* 0x0000000000007918 */ /* 0x000fc00000000000 */
        /* <DEDUP_REMOVED lines=8> */
.L_x_1:


//--------------------- .nv.constant0.triton_poi_fused_cat_70 --------------------------
	.section	.nv.constant0.triton_poi_fused_cat_70,"a",@progbits
	.sectionflags	@""
	.align	4
.nv.constant0.triton_poi_fused_cat_70:
	.zero		564
